//
// Generated by NVIDIA NVVM Compiler
//
// Compiler Build ID: CL-36424714
// Cuda compilation tools, release 13.0, V13.0.88
// Based on NVVM 20.0.0
//

.version 9.0
.target sm_100
.address_size 64

	// .globl	_Z11convolutionPiS_S_ii

.visible .entry _Z11convolutionPiS_S_ii(
	.param .u64 .ptr .align 1 _Z11convolutionPiS_S_ii_param_0,
	.param .u64 .ptr .align 1 _Z11convolutionPiS_S_ii_param_1,
	.param .u64 .ptr .align 1 _Z11convolutionPiS_S_ii_param_2,
	.param .u32 _Z11convolutionPiS_S_ii_param_3,
	.param .u32 _Z11convolutionPiS_S_ii_param_4
)
{
	.reg .pred 	%p<55>;
	.reg .b32 	%r<136>;
	.reg .b64 	%rd<47>;

	ld.param.u64 	%rd7, [_Z11convolutionPiS_S_ii_param_0];
	ld.param.u64 	%rd8, [_Z11convolutionPiS_S_ii_param_1];
	ld.param.u64 	%rd6, [_Z11convolutionPiS_S_ii_param_2];
	ld.param.u32 	%r65, [_Z11convolutionPiS_S_ii_param_3];
	ld.param.u32 	%r66, [_Z11convolutionPiS_S_ii_param_4];
	cvta.to.global.u64 	%rd1, %rd8;
	cvta.to.global.u64 	%rd2, %rd7;
	mov.u32 	%r68, %ctaid.x;
	mov.u32 	%r69, %ntid.x;
	mov.u32 	%r70, %tid.x;
	mad.lo.s32 	%r1, %r68, %r69, %r70;
	shr.u32 	%r71, %r66, 31;
	add.s32 	%r72, %r66, %r71;
	shr.s32 	%r73, %r72, 1;
	sub.s32 	%r2, %r1, %r73;
	setp.lt.s32 	%p1, %r66, 1;
	mov.b32 	%r112, 0;
	@%p1 bra 	$L__BB0_41;
	and.b32  	%r3, %r66, 7;
	setp.lt.u32 	%p2, %r66, 8;
	mov.b32 	%r128, 0;
	mov.u32 	%r112, %r128;
	@%p2 bra 	$L__BB0_20;
	and.b32  	%r128, %r66, 2147483640;
	mov.b32 	%r110, 0;
	mov.u32 	%r112, %r110;
$L__BB0_3:
	.pragma "nounroll";
	add.s32 	%r7, %r2, %r110;
	setp.lt.s32 	%p3, %r7, 0;
	setp.ge.s32 	%p4, %r7, %r65;
	mul.wide.u32 	%rd9, %r110, 4;
	add.s64 	%rd3, %rd1, %rd9;
	or.pred  	%p5, %p3, %p4;
	@%p5 bra 	$L__BB0_5;
	mul.wide.u32 	%rd10, %r7, 4;
	add.s64 	%rd11, %rd2, %rd10;
	ld.global.u32 	%r77, [%rd11];
	ld.global.u32 	%r78, [%rd3];
	mad.lo.s32 	%r112, %r78, %r77, %r112;
$L__BB0_5:
	add.s32 	%r10, %r7, 1;
	setp.lt.s32 	%p6, %r10, 0;
	setp.ge.s32 	%p7, %r10, %r65;
	or.pred  	%p8, %p6, %p7;
	@%p8 bra 	$L__BB0_7;
	mul.wide.u32 	%rd12, %r10, 4;
	add.s64 	%rd13, %rd2, %rd12;
	ld.global.u32 	%r79, [%rd13];
	ld.global.u32 	%r80, [%rd3+4];
	mad.lo.s32 	%r112, %r80, %r79, %r112;
$L__BB0_7:
	add.s32 	%r13, %r7, 2;
	setp.lt.s32 	%p9, %r13, 0;
	setp.ge.s32 	%p10, %r13, %r65;
	or.pred  	%p11, %p9, %p10;
	@%p11 bra 	$L__BB0_9;
	mul.wide.u32 	%rd14, %r13, 4;
	add.s64 	%rd15, %rd2, %rd14;
	ld.global.u32 	%r81, [%rd15];
	ld.global.u32 	%r82, [%rd3+8];
	mad.lo.s32 	%r112, %r82, %r81, %r112;
$L__BB0_9:
	add.s32 	%r16, %r7, 3;
	setp.lt.s32 	%p12, %r16, 0;
	setp.ge.s32 	%p13, %r16, %r65;
	or.pred  	%p14, %p12, %p13;
	@%p14 bra 	$L__BB0_11;
	mul.wide.u32 	%rd16, %r16, 4;
	add.s64 	%rd17, %rd2, %rd16;
	ld.global.u32 	%r83, [%rd17];
	ld.global.u32 	%r84, [%rd3+12];
	mad.lo.s32 	%r112, %r84, %r83, %r112;
$L__BB0_11:
	add.s32 	%r19, %r7, 4;
	setp.lt.s32 	%p15, %r19, 0;
	setp.ge.s32 	%p16, %r19, %r65;
	or.pred  	%p17, %p15, %p16;
	@%p17 bra 	$L__BB0_13;
	mul.wide.u32 	%rd18, %r19, 4;
	add.s64 	%rd19, %rd2, %rd18;
	ld.global.u32 	%r85, [%rd19];
	ld.global.u32 	%r86, [%rd3+16];
	mad.lo.s32 	%r112, %r86, %r85, %r112;
$L__BB0_13:
	add.s32 	%r22, %r7, 5;
	setp.lt.s32 	%p18, %r22, 0;
	setp.ge.s32 	%p19, %r22, %r65;
	or.pred  	%p20, %p18, %p19;
	@%p20 bra 	$L__BB0_15;
	mul.wide.u32 	%rd20, %r22, 4;
	add.s64 	%rd21, %rd2, %rd20;
	ld.global.u32 	%r87, [%rd21];
	ld.global.u32 	%r88, [%rd3+20];
	mad.lo.s32 	%r112, %r88, %r87, %r112;
$L__BB0_15:
	add.s32 	%r25, %r7, 6;
	setp.lt.s32 	%p21, %r25, 0;
	setp.ge.s32 	%p22, %r25, %r65;
	or.pred  	%p23, %p21, %p22;
	@%p23 bra 	$L__BB0_17;
	mul.wide.u32 	%rd22, %r25, 4;
	add.s64 	%rd23, %rd2, %rd22;
	ld.global.u32 	%r89, [%rd23];
	ld.global.u32 	%r90, [%rd3+24];
	mad.lo.s32 	%r112, %r90, %r89, %r112;
$L__BB0_17:
	add.s32 	%r28, %r7, 7;
	setp.lt.s32 	%p24, %r28, 0;
	setp.ge.s32 	%p25, %r28, %r65;
	or.pred  	%p26, %p24, %p25;
	@%p26 bra 	$L__BB0_19;
	mul.wide.u32 	%rd24, %r28, 4;
	add.s64 	%rd25, %rd2, %rd24;
	ld.global.u32 	%r91, [%rd25];
	ld.global.u32 	%r92, [%rd3+28];
	mad.lo.s32 	%r112, %r92, %r91, %r112;
$L__BB0_19:
	add.s32 	%r110, %r110, 8;
	setp.ne.s32 	%p27, %r110, %r128;
	@%p27 bra 	$L__BB0_3;
$L__BB0_20:
	setp.eq.s32 	%p28, %r3, 0;
	@%p28 bra 	$L__BB0_41;
	and.b32  	%r35, %r66, 3;
	setp.lt.u32 	%p29, %r3, 4;
	@%p29 bra 	$L__BB0_31;
	add.s32 	%r36, %r2, %r128;
	setp.lt.s32 	%p30, %r36, 0;
	setp.ge.s32 	%p31, %r36, %r65;
	mul.wide.u32 	%rd26, %r128, 4;
	add.s64 	%rd4, %rd1, %rd26;
	or.pred  	%p32, %p30, %p31;
	@%p32 bra 	$L__BB0_24;
	mul.wide.u32 	%rd27, %r36, 4;
	add.s64 	%rd28, %rd2, %rd27;
	ld.global.u32 	%r94, [%rd28];
	ld.global.u32 	%r95, [%rd4];
	mad.lo.s32 	%r112, %r95, %r94, %r112;
$L__BB0_24:
	add.s32 	%r39, %r36, 1;
	setp.lt.s32 	%p33, %r39, 0;
	setp.ge.s32 	%p34, %r39, %r65;
	or.pred  	%p35, %p33, %p34;
	@%p35 bra 	$L__BB0_26;
	mul.wide.u32 	%rd29, %r39, 4;
	add.s64 	%rd30, %rd2, %rd29;
	ld.global.u32 	%r96, [%rd30];
	ld.global.u32 	%r97, [%rd4+4];
	mad.lo.s32 	%r112, %r97, %r96, %r112;
$L__BB0_26:
	add.s32 	%r42, %r36, 2;
	setp.lt.s32 	%p36, %r42, 0;
	setp.ge.s32 	%p37, %r42, %r65;
	or.pred  	%p38, %p36, %p37;
	@%p38 bra 	$L__BB0_28;
	mul.wide.u32 	%rd31, %r42, 4;
	add.s64 	%rd32, %rd2, %rd31;
	ld.global.u32 	%r98, [%rd32];
	ld.global.u32 	%r99, [%rd4+8];
	mad.lo.s32 	%r112, %r99, %r98, %r112;
$L__BB0_28:
	add.s32 	%r45, %r36, 3;
	setp.lt.s32 	%p39, %r45, 0;
	setp.ge.s32 	%p40, %r45, %r65;
	or.pred  	%p41, %p39, %p40;
	@%p41 bra 	$L__BB0_30;
	mul.wide.u32 	%rd33, %r45, 4;
	add.s64 	%rd34, %rd2, %rd33;
	ld.global.u32 	%r100, [%rd34];
	ld.global.u32 	%r101, [%rd4+12];
	mad.lo.s32 	%r112, %r101, %r100, %r112;
$L__BB0_30:
	add.s32 	%r128, %r128, 4;
$L__BB0_31:
	setp.eq.s32 	%p42, %r35, 0;
	@%p42 bra 	$L__BB0_41;
	setp.eq.s32 	%p43, %r35, 1;
	@%p43 bra 	$L__BB0_38;
	add.s32 	%r52, %r2, %r128;
	setp.lt.s32 	%p44, %r52, 0;
	setp.ge.s32 	%p45, %r52, %r65;
	mul.wide.u32 	%rd35, %r128, 4;
	add.s64 	%rd5, %rd1, %rd35;
	or.pred  	%p46, %p44, %p45;
	@%p46 bra 	$L__BB0_35;
	mul.wide.u32 	%rd36, %r52, 4;
	add.s64 	%rd37, %rd2, %rd36;
	ld.global.u32 	%r103, [%rd37];
	ld.global.u32 	%r104, [%rd5];
	mad.lo.s32 	%r112, %r104, %r103, %r112;
$L__BB0_35:
	add.s32 	%r55, %r52, 1;
	setp.lt.s32 	%p47, %r55, 0;
	setp.ge.s32 	%p48, %r55, %r65;
	or.pred  	%p49, %p47, %p48;
	@%p49 bra 	$L__BB0_37;
	mul.wide.u32 	%rd38, %r55, 4;
	add.s64 	%rd39, %rd2, %rd38;
	ld.global.u32 	%r105, [%rd39];
	ld.global.u32 	%r106, [%rd5+4];
	mad.lo.s32 	%r112, %r106, %r105, %r112;
$L__BB0_37:
	add.s32 	%r128, %r128, 2;
$L__BB0_38:
	and.b32  	%r107, %r66, 1;
	setp.eq.b32 	%p50, %r107, 1;
	not.pred 	%p51, %p50;
	@%p51 bra 	$L__BB0_41;
	add.s32 	%r62, %r2, %r128;
	setp.lt.s32 	%p52, %r62, 0;
	setp.ge.s32 	%p53, %r62, %r65;
	or.pred  	%p54, %p52, %p53;
	@%p54 bra 	$L__BB0_41;
	mul.wide.u32 	%rd40, %r62, 4;
	add.s64 	%rd41, %rd2, %rd40;
	ld.global.u32 	%r108, [%rd41];
	mul.wide.u32 	%rd42, %r128, 4;
	add.s64 	%rd43, %rd1, %rd42;
	ld.global.u32 	%r109, [%rd43];
	mad.lo.s32 	%r112, %r109, %r108, %r112;
$L__BB0_41:
	cvta.to.global.u64 	%rd44, %rd6;
	mul.wide.s32 	%rd45, %r1, 4;
	add.s64 	%rd46, %rd44, %rd45;
	st.global.u32 	[%rd46], %r112;
	ret;

}


// ===== COMPILED SASS (sm_100) =====

	.target	sm_100

	.elftype	@"ET_EXEC"


//--------------------- .note.nv.tkinfo           --------------------------
	.section	.note.nv.tkinfo,"",@"SHT_NOTE"
	.sectionflags	@"SHF_NOTE_NV_TKINFO"
	.tkinfo
        /*0018*/ 	.word	0x00000002
        /*0030*/ 	.string	""
        /*0030*/ 	.string	"ptxas"
        /*0030*/ 	.string	"Cuda compilation tools, release 13.0, V13.0.88"
        /*0030*/ 	.string	"Build cuda_13.0.r13.0/compiler.36424714_0"
        /*0030*/ 	.string	"-arch sm_100 -m 64 "



//--------------------- .note.nv.cuinfo           --------------------------
	.section	.note.nv.cuinfo,"",@"SHT_NOTE"
	.sectionflags	@"SHF_NOTE_NV_CUINFO"
        /*0018*/ 	.short	0x0002
        /*001a*/ 	.short	0x0064
        /*001c*/ 	.short	0x0082
	.zero		2


//--------------------- .nv.info                  --------------------------
	.section	.nv.info,"",@"SHT_CUDA_INFO"
	.align	4


	//----- nvinfo : EIATTR_REGCOUNT
	.align		4
        /*0000*/ 	.byte	0x04, 0x2f
        /*0002*/ 	.short	(.L_1 - .L_0)
	.align		4
.L_0:
        /*0004*/ 	.word	index@(_Z11convolutionPiS_S_ii)
        /*0008*/ 	.word	0x00000020


	//----- nvinfo : EIATTR_FRAME_SIZE
	.align		4
.L_1:
        /*000c*/ 	.byte	0x04, 0x11
        /*000e*/ 	.short	(.L_3 - .L_2)
	.align		4
.L_2:
        /*0010*/ 	.word	index@(_Z11convolutionPiS_S_ii)
        /*0014*/ 	.word	0x00000000


	//----- nvinfo : EIATTR_MIN_STACK_SIZE
	.align		4
.L_3:
        /*0018*/ 	.byte	0x04, 0x12
        /*001a*/ 	.short	(.L_5 - .L_4)
	.align		4
.L_4:
        /*001c*/ 	.word	index@(_Z11convolutionPiS_S_ii)
        /*0020*/ 	.word	0x00000000
.L_5:


//--------------------- .nv.compat                --------------------------
	.section	.nv.compat,"",@"SHT_CUDA_COMPAT_INFO"
	.align	4
        /*0000*/ 	.byte	0x02, 0x09, 0x00, 0x00, 0x02, 0x02, 0x01, 0x00, 0x02, 0x05, 0x05, 0x00, 0x03, 0x07, 0x01, 0x01
        /*0010*/ 	.byte	0x02, 0x03, 0x00, 0x00, 0x02, 0x06, 0x01, 0x00, 0x04, 0x0b, 0x08, 0x00, 0x09, 0x00, 0x00, 0x00
        /*0020*/ 	.byte	0x00, 0x00, 0x00, 0x00


//--------------------- .nv.info._Z11convolutionPiS_S_ii --------------------------
	.section	.nv.info._Z11convolutionPiS_S_ii,"",@"SHT_CUDA_INFO"
	.sectionflags	@""
	.align	4


	//----- nvinfo : EIATTR_CUDA_API_VERSION
	.align		4
        /*0000*/ 	.byte	0x04, 0x37
        /*0002*/ 	.short	(.L_7 - .L_6)
.L_6:
        /*0004*/ 	.word	0x00000082


	//----- nvinfo : EIATTR_KPARAM_INFO
	.align		4
.L_7:
        /*0008*/ 	.byte	0x04, 0x17
        /*000a*/ 	.short	(.L_9 - .L_8)
.L_8:
        /*000c*/ 	.word	0x00000000
        /*0010*/ 	.short	0x0004
        /*0012*/ 	.short	0x001c
        /*0014*/ 	.byte	0x00, 0xf0, 0x11, 0x00


	//----- nvinfo : EIATTR_KPARAM_INFO
	.align		4
.L_9:
        /*0018*/ 	.byte	0x04, 0x17
        /*001a*/ 	.short	(.L_11 - .L_10)
.L_10:
        /*001c*/ 	.word	0x00000000
        /*0020*/ 	.short	0x0003
        /*0022*/ 	.short	0x0018
        /*0024*/ 	.byte	0x00, 0xf0, 0x11, 0x00


	//----- nvinfo : EIATTR_KPARAM_INFO
	.align		4
.L_11:
        /*0028*/ 	.byte	0x04, 0x17
        /*002a*/ 	.short	(.L_13 - .L_12)
.L_12:
        /*002c*/ 	.word	0x00000000
        /*0030*/ 	.short	0x0002
        /*0032*/ 	.short	0x0010
        /*0034*/ 	.byte	0x00, 0xf5, 0x21, 0x00


	//----- nvinfo : EIATTR_KPARAM_INFO
	.align		4
.L_13:
        /*0038*/ 	.byte	0x04, 0x17
        /*003a*/ 	.short	(.L_15 - .L_14)
.L_14:
        /*003c*/ 	.word	0x00000000
        /*0040*/ 	.short	0x0001
        /*0042*/ 	.short	0x0008
        /*0044*/ 	.byte	0x00, 0xf5, 0x21, 0x00


	//----- nvinfo : EIATTR_KPARAM_INFO
	.align		4
.L_15:
        /*0048*/ 	.byte	0x04, 0x17
        /*004a*/ 	.short	(.L_17 - .L_16)
.L_16:
        /*004c*/ 	.word	0x00000000
        /*0050*/ 	.short	0x0000
        /*0052*/ 	.short	0x0000
        /*0054*/ 	.byte	0x00, 0xf5, 0x21, 0x00


	//----- nvinfo : EIATTR_SPARSE_MMA_MASK
	.align		4
.L_17:
        /*0058*/ 	.byte	0x03, 0x50
        /*005a*/ 	.short	0x0000


	//----- nvinfo : EIATTR_MAXREG_COUNT
	.align		4
        /*005c*/ 	.byte	0x03, 0x1b
        /*005e*/ 	.short	0x00ff


	//----- nvinfo : EIATTR_MERCURY_ISA_VERSION
	.align		4
        /*0060*/ 	.byte	0x03, 0x5f
        /*0062*/ 	.short	0x0101


	//----- nvinfo : EIATTR_VRC_CTA_INIT_COUNT
	.align		4
        /*0064*/ 	.byte	0x02, 0x4a
	.zero		1
	.zero		1


	//----- nvinfo : EIATTR_EXIT_INSTR_OFFSETS
	.align		4
        /*0068*/ 	.byte	0x04, 0x1c
        /*006a*/ 	.short	(.L_19 - .L_18)


	//   ....[0]....
.L_18:
        /*006c*/ 	.word	0x00000b20


	//----- nvinfo : EIATTR_CRS_STACK_SIZE
	.align		4
.L_19:
        /*0070*/ 	.byte	0x04, 0x1e
        /*0072*/ 	.short	(.L_21 - .L_20)
.L_20:
        /*0074*/ 	.word	0x00000000


	//----- nvinfo : EIATTR_CBANK_PARAM_SIZE
	.align		4
.L_21:
        /*0078*/ 	.byte	0x03, 0x19
        /*007a*/ 	.short	0x0020


	//----- nvinfo : EIATTR_PARAM_CBANK
	.align		4
        /*007c*/ 	.byte	0x04, 0x0a
        /*007e*/ 	.short	(.L_23 - .L_22)
	.align		4
.L_22:
        /*0080*/ 	.word	index@(.nv.constant0._Z11convolutionPiS_S_ii)
        /*0084*/ 	.short	0x0380
        /*0086*/ 	.short	0x0020


	//----- nvinfo : EIATTR_SW_WAR
	.align		4
.L_23:
        /*0088*/ 	.byte	0x04, 0x36
        /*008a*/ 	.short	(.L_25 - .L_24)
.L_24:
        /*008c*/ 	.word	0x00000008
.L_25:


//--------------------- .nv.callgraph             --------------------------
	.section	.nv.callgraph,"",@"SHT_CUDA_CALLGRAPH"
	.align	4
	.sectionentsize	8
	.align		4
        /*0000*/ 	.word	0x00000000
	.align		4
        /*0004*/ 	.word	0xffffffff
	.align		4
        /*0008*/ 	.word	0x00000000
	.align		4
        /*000c*/ 	.word	0xfffffffe
	.align		4
        /*0010*/ 	.word	0x00000000
	.align		4
        /*0014*/ 	.word	0xfffffffd
	.align		4
        /*0018*/ 	.word	0x00000000
	.align		4
        /*001c*/ 	.word	0xfffffffc


//--------------------- .text._Z11convolutionPiS_S_ii --------------------------
	.section	.text._Z11convolutionPiS_S_ii,"ax",@progbits
	.align	128
        .global         _Z11convolutionPiS_S_ii
        .type           _Z11convolutionPiS_S_ii,@function
        .size           _Z11convolutionPiS_S_ii,(.L_x_7 - _Z11convolutionPiS_S_ii)
        .other          _Z11convolutionPiS_S_ii,@"STO_CUDA_ENTRY STV_DEFAULT"
_Z11convolutionPiS_S_ii:
.text._Z11convolutionPiS_S_ii:
[----:B------:R-:W-:Y:S01]  /*0000*/  LDC R1, c[0x0][0x37c] ;  /* 0x0000df00ff017b82 */ /* 0x000fe20000000800 */
[----:B------:R-:W0:Y:S01]  /*0010*/  S2R R3, SR_TID.X ;  /* 0x0000000000037919 */ /* 0x000e220000002100 */
[----:B------:R-:W1:Y:S06]  /*0020*/  LDCU UR5, c[0x0][0x39c] ;  /* 0x00007380ff0577ac */ /* 0x000e6c0008000800 */
[----:B------:R-:W0:Y:S01]  /*0030*/  S2UR UR4, SR_CTAID.X ;  /* 0x00000000000479c3 */ /* 0x000e220000002500 */
[----:B------:R-:W-:Y:S01]  /*0040*/  HFMA2 R0, -RZ, RZ, 0, 0 ;  /* 0x00000000ff007431 */ /* 0x000fe200000001ff */
[----:B------:R-:W2:Y:S06]  /*0050*/  LDCU.64 UR8, c[0x0][0x358] ;  /* 0x00006b00ff0877ac */ /* 0x000eac0008000a00 */
[----:B------:R-:W0:Y:S01]  /*0060*/  LDC R2, c[0x0][0x360] ;  /* 0x0000d800ff027b82 */ /* 0x000e220000000800 */
[----:B-1----:R-:W-:Y:S01]  /*0070*/  UISETP.GE.AND UP0, UPT, UR5, 0x1, UPT ;  /* 0x000000010500788c */ /* 0x002fe2000bf06270 */
[----:B0-----:R-:W-:-:S08]  /*0080*/  IMAD R2, R2, UR4, R3 ;  /* 0x0000000402027c24 */ /* 0x001fd0000f8e0203 */
[----:B--2---:R-:W-:Y:S05]  /*0090*/  BRA.U !UP0, `(.L_x_0) ;  /* 0x0000000908947547 */ /* 0x004fea000b800000 */
[----:B------:R-:W-:Y:S01]  /*00a0*/  UISETP.GE.U32.AND UP0, UPT, UR5, 0x8, UPT ;  /* 0x000000080500788c */ /* 0x000fe2000bf06070 */
[----:B------:R-:W-:Y:S01]  /*00b0*/  IMAD.MOV.U32 R3, RZ, RZ, RZ ;  /* 0x000000ffff037224 */ /* 0x000fe200078e00ff */
[----:B------:R-:W-:Y:S01]  /*00c0*/  ULEA.HI UR4, UR5, UR5, URZ, 0x1 ;  /* 0x0000000505047291 */ /* 0x000fe2000f8f08ff */
[----:B------:R-:W-:Y:S01]  /*00d0*/  MOV R0, RZ ;  /* 0x000000ff00007202 */ /* 0x000fe20000000f00 */
[----:B------:R-:W-:Y:S02]  /*00e0*/  ULOP3.LUT UR6, UR5, 0x7, URZ, 0xc0, !UPT ;  /* 0x0000000705067892 */ /* 0x000fe4000f8ec0ff */
[----:B------:R-:W-:Y:S02]  /*00f0*/  USHF.R.S32.HI UR4, URZ, 0x1, UR4 ;  /* 0x00000001ff047899 */ /* 0x000fe40008011404 */
[----:B------:R-:W-:-:S04]  /*0100*/  UISETP.NE.AND UP1, UPT, UR6, URZ, UPT ;  /* 0x000000ff0600728c */ /* 0x000fc8000bf25270 */
[----:B------:R-:W-:Y:S01]  /*0110*/  VIADD R4, R2, -UR4 ;  /* 0x8000000402047c36 */ /* 0x000fe20008000000 */
[----:B------:R-:W-:Y:S06]  /*0120*/  BRA.U !UP0, `(.L_x_1) ;  /* 0x0000000508287547 */ /* 0x000fec000b800000 */
[----:B------:R-:W-:Y:S01]  /*0130*/  ULOP3.LUT UR4, UR5, 0x7ffffff8, URZ, 0xc0, !UPT ;  /* 0x7ffffff805047892 */ /* 0x000fe2000f8ec0ff */
[----:B------:R-:W-:Y:S01]  /*0140*/  MOV R7, RZ ;  /* 0x000000ff00077202 */ /* 0x000fe20000000f00 */
[----:B------:R-:W-:Y:S01]  /*0150*/  IMAD.MOV.U32 R0, RZ, RZ, RZ ;  /* 0x000000ffff007224 */ /* 0x000fe200078e00ff */
[----:B------:R-:W0:Y:S03]  /*0160*/  LDCU UR7, c[0x0][0x398] ;  /* 0x00007300ff0777ac */ /* 0x000e260008000800 */
[----:B------:R-:W-:-:S07]  /*0170*/  MOV R3, UR4 ;  /* 0x0000000400037c02 */ /* 0x000fce0008000f00 */
.L_x_2:
[----:B------:R-:W-:Y:S01]  /*0180*/  IMAD.IADD R29, R4, 0x1, R7 ;  /* 0x00000001041d7824 */ /* 0x000fe200078e0207 */
[----:B------:R-:W1:Y:S04]  /*0190*/  LDC.64 R14, c[0x0][0x388] ;  /* 0x0000e200ff0e7b82 */ /* 0x000e680000000a00 */
[----:B0-----:R-:W-:-:S04]  /*01a0*/  ISETP.GE.AND P4, PT, R29, UR7, PT ;  /* 0x000000071d007c0c */ /* 0x001fc8000bf86270 */
[----:B------:R-:W-:-:S13]  /*01b0*/  ISETP.LT.OR P4, PT, R29, RZ, P4 ;  /* 0x000000ff1d00720c */ /* 0x000fda0002781670 */
[----:B------:R-:W0:Y:S01]  /*01c0*/  @!P4 LDC.64 R8, c[0x0][0x380] ;  /* 0x0000e000ff08cb82 */ /* 0x000e220000000a00 */
[----:B-1----:R-:W-:-:S05]  /*01d0*/  IMAD.WIDE.U32 R14, R7, 0x4, R14 ;  /* 0x00000004070e7825 */ /* 0x002fca00078e000e */
[----:B------:R-:W2:Y:S01]  /*01e0*/  @!P4 LDG.E R10, desc[UR8][R14.64] ;  /* 0x000000080e0ac981 */ /* 0x000ea2000c1e1900 */
[----:B0-----:R-:W-:-:S06]  /*01f0*/  @!P4 IMAD.WIDE.U32 R8, R29, 0x4, R8 ;  /* 0x000000041d08c825 */ /* 0x001fcc00078e0008 */
[----:B------:R-:W2:Y:S01]  /*0200*/  @!P4 LDG.E R9, desc[UR8][R8.64] ;  /* 0x000000080809c981 */ /* 0x000ea2000c1e1900 */
[----:B------:R-:W-:-:S04]  /*0210*/  IADD3 R19, PT, PT, R29, 0x1, RZ ;  /* 0x000000011d137810 */ /* 0x000fc80007ffe0ff */
[----:B------:R-:W-:Y:S01]  /*0220*/  ISETP.GE.AND P0, PT, R19, UR7, PT ;  /* 0x0000000713007c0c */ /* 0x000fe2000bf06270 */
[----:B------:R-:W-:-:S03]  /*0230*/  VIADD R24, R29, 0x2 ;  /* 0x000000021d187836 */ /* 0x000fc60000000000 */
[----:B------:R-:W-:Y:S02]  /*0240*/  ISETP.LT.OR P0, PT, R19, RZ, P0 ;  /* 0x000000ff1300720c */ /* 0x000fe40000701670 */
[C---:B------:R-:W-:Y:S02]  /*0250*/  IADD3 R25, PT, PT, R29.reuse, 0x3, RZ ;  /* 0x000000031d197810 */ /* 0x040fe40007ffe0ff */
[C---:B------:R-:W-:Y:S01]  /*0260*/  ISETP.GE.AND P3, PT, R24.reuse, UR7, PT ;  /* 0x0000000718007c0c */ /* 0x040fe2000bf66270 */
[----:B------:R-:W-:Y:S01]  /*0270*/  VIADD R5, R29, 0x4 ;  /* 0x000000041d057836 */ /* 0x000fe20000000000 */
[C---:B------:R-:W-:Y:S02]  /*0280*/  ISETP.GE.AND P2, PT, R25.reuse, UR7, PT ;  /* 0x0000000719007c0c */ /* 0x040fe4000bf46270 */
[----:B------:R-:W-:Y:S02]  /*0290*/  ISETP.LT.OR P3, PT, R24, RZ, P3 ;  /* 0x000000ff1800720c */ /* 0x000fe40001f61670 */
[----:B------:R-:W-:-:S02]  /*02a0*/  ISETP.LT.OR P2, PT, R25, RZ, P2 ;  /* 0x000000ff1900720c */ /* 0x000fc40001741670 */
[----:B------:R-:W-:Y:S01]  /*02b0*/  IADD3 R6, PT, PT, R29, 0x5, RZ ;  /* 0x000000051d067810 */ /* 0x000fe20007ffe0ff */
[----:B------:R-:W0:Y:S01]  /*02c0*/  @!P0 LDC.64 R22, c[0x0][0x380] ;  /* 0x0000e000ff168b82 */ /* 0x000e220000000a00 */
[----:B------:R-:W-:Y:S01]  /*02d0*/  ISETP.GE.AND P1, PT, R5, UR7, PT ;  /* 0x0000000705007c0c */ /* 0x000fe2000bf26270 */
[----:B------:R-:W-:Y:S01]  /*02e0*/  VIADD R27, R29, 0x6 ;  /* 0x000000061d1b7836 */ /* 0x000fe20000000000 */
[C---:B------:R-:W-:Y:S02]  /*02f0*/  ISETP.GE.AND P5, PT, R6.reuse, UR7, PT ;  /* 0x0000000706007c0c */ /* 0x040fe4000bfa6270 */
[----:B------:R-:W-:Y:S02]  /*0300*/  ISETP.LT.OR P1, PT, R5, RZ, P1 ;  /* 0x000000ff0500720c */ /* 0x000fe40000f21670 */
[----:B------:R-:W-:Y:S01]  /*0310*/  IADD3 R29, PT, PT, R29, 0x7, RZ ;  /* 0x000000071d1d7810 */ /* 0x000fe20007ffe0ff */
[----:B------:R-:W1:Y:S01]  /*0320*/  @!P3 LDC.64 R12, c[0x0][0x380] ;  /* 0x0000e000ff0cbb82 */ /* 0x000e620000000a00 */
[----:B------:R-:W-:-:S02]  /*0330*/  ISETP.LT.OR P5, PT, R6, RZ, P5 ;  /* 0x000000ff0600720c */ /* 0x000fc40002fa1670 */
[----:B------:R-:W-:-:S04]  /*0340*/  ISETP.GE.AND P6, PT, R29, UR7, PT ;  /* 0x000000071d007c0c */ /* 0x000fc8000bfc6270 */
[----:B------:R-:W-:-:S07]  /*0350*/  ISETP.LT.OR P6, PT, R29, RZ, P6 ;  /* 0x000000ff1d00720c */ /* 0x000fce00037c1670 */
[----:B------:R-:W3:Y:S01]  /*0360*/  @!P5 LDC.64 R16, c[0x0][0x380] ;  /* 0x0000e000ff10db82 */ /* 0x000ee20000000a00 */
[----:B0-----:R-:W-:-:S07]  /*0370*/  @!P0 IMAD.WIDE.U32 R22, R19, 0x4, R22 ;  /* 0x0000000413168825 */ /* 0x001fce00078e0016 */
[----:B------:R-:W0:Y:S01]  /*0380*/  @!P6 LDC.64 R20, c[0x0][0x380] ;  /* 0x0000e000ff14eb82 */ /* 0x000e220000000a00 */
[----:B------:R-:W4:Y:S01]  /*0390*/  @!P0 LDG.E R23, desc[UR8][R22.64] ;  /* 0x0000000816178981 */ /* 0x000f22000c1e1900 */
[----:B-1----:R-:W-:-:S03]  /*03a0*/  @!P3 IMAD.WIDE.U32 R12, R24, 0x4, R12 ;  /* 0x00000004180cb825 */ /* 0x002fc600078e000c */
[----:B------:R-:W4:Y:S04]  /*03b0*/  @!P0 LDG.E R24, desc[UR8][R14.64+0x4] ;  /* 0x000004080e188981 */ /* 0x000f28000c1e1900 */
[----:B------:R-:W5:Y:S04]  /*03c0*/  @!P3 LDG.E R13, desc[UR8][R12.64] ;  /* 0x000000080c0db981 */ /* 0x000f68000c1e1900 */
[----:B------:R-:W5:Y:S01]  /*03d0*/  @!P5 LDG.E R22, desc[UR8][R14.64+0x14] ;  /* 0x000014080e16d981 */ /* 0x000f62000c1e1900 */
[----:B---3--:R-:W-:-:S03]  /*03e0*/  @!P5 IMAD.WIDE.U32 R16, R6, 0x4, R16 ;  /* 0x000000040610d825 */ /* 0x008fc600078e0010 */
[----:B------:R-:W3:Y:S04]  /*03f0*/  @!P1 LDG.E R6, desc[UR8][R14.64+0x10] ;  /* 0x000010080e069981 */ /* 0x000ee8000c1e1900 */
[----:B------:R-:W3:Y:S01]  /*0400*/  @!P5 LDG.E R17, desc[UR8][R16.64] ;  /* 0x000000081011d981 */ /* 0x000ee2000c1e1900 */
[----:B0-----:R-:W-:-:S06]  /*0410*/  @!P6 IMAD.WIDE.U32 R20, R29, 0x4, R20 ;  /* 0x000000041d14e825 */ /* 0x001fcc00078e0014 */
[----:B------:R-:W3:Y:S01]  /*0420*/  @!P6 LDG.E R21, desc[UR8][R20.64] ;  /* 0x000000081415e981 */ /* 0x000ee2000c1e1900 */
[----:B--2---:R-:W-:Y:S01]  /*0430*/  @!P4 IMAD R0, R9, R10, R0 ;  /* 0x0000000a0900c224 */ /* 0x004fe200078e0200 */
[C---:B------:R-:W-:Y:S01]  /*0440*/  ISETP.GE.AND P4, PT, R27.reuse, UR7, PT ;  /* 0x000000071b007c0c */ /* 0x040fe2000bf86270 */
[----:B------:R-:W0:Y:S03]  /*0450*/  @!P2 LDC.64 R10, c[0x0][0x380] ;  /* 0x0000e000ff0aab82 */ /* 0x000e260000000a00 */
[----:B------:R-:W-:-:S05]  /*0460*/  ISETP.LT.OR P4, PT, R27, RZ, P4 ;  /* 0x000000ff1b00720c */ /* 0x000fca0002781670 */
[----:B------:R-:W1:Y:S08]  /*0470*/  @!P1 LDC.64 R8, c[0x0][0x380] ;  /* 0x0000e000ff089b82 */ /* 0x000e700000000a00 */
[----:B------:R-:W2:Y:S01]  /*0480*/  @!P4 LDC.64 R18, c[0x0][0x380] ;  /* 0x0000e000ff12cb82 */ /* 0x000ea20000000a00 */
[----:B------:R-:W3:Y:S01]  /*0490*/  @!P4 LDG.E R12, desc[UR8][R14.64+0x18] ;  /* 0x000018080e0cc981 */ /* 0x000ee2000c1e1900 */
[----:B0-----:R-:W-:-:S03]  /*04a0*/  @!P2 IMAD.WIDE.U32 R10, R25, 0x4, R10 ;  /* 0x00000004190aa825 */ /* 0x001fc600078e000a */
[----:B------:R-:W5:Y:S04]  /*04b0*/  @!P3 LDG.E R25, desc[UR8][R14.64+0x8] ;  /* 0x000008080e19b981 */ /* 0x000f68000c1e1900 */
[----:B------:R-:W3:Y:S01]  /*04c0*/  @!P2 LDG.E R11, desc[UR8][R10.64] ;  /* 0x000000080a0ba981 */ /* 0x000ee2000c1e1900 */
[----:B-1----:R-:W-:-:S03]  /*04d0*/  @!P1 IMAD.WIDE.U32 R8, R5, 0x4, R8 ;  /* 0x0000000405089825 */ /* 0x002fc600078e0008 */
[----:B------:R-:W3:Y:S04]  /*04e0*/  @!P2 LDG.E R5, desc[UR8][R14.64+0xc] ;  /* 0x00000c080e05a981 */ /* 0x000ee8000c1e1900 */
[----:B------:R-:W3:Y:S01]  /*04f0*/  @!P1 LDG.E R9, desc[UR8][R8.64] ;  /* 0x0000000808099981 */ /* 0x000ee2000c1e1900 */
[----:B--2---:R-:W-:-:S03]  /*0500*/  @!P4 IMAD.WIDE.U32 R18, R27, 0x4, R18 ;  /* 0x000000041b12c825 */ /* 0x004fc600078e0012 */
[----:B------:R-:W2:Y:S04]  /*0510*/  @!P6 LDG.E R10, desc[UR8][R14.64+0x1c] ;  /* 0x00001c080e0ae981 */ /* 0x000ea8000c1e1900 */
[----:B------:R-:W2:Y:S01]  /*0520*/  @!P4 LDG.E R19, desc[UR8][R18.64] ;  /* 0x000000081213c981 */ /* 0x000ea2000c1e1900 */
[----:B------:R-:W-:Y:S01]  /*0530*/  IADD3 R7, PT, PT, R7, 0x8, RZ ;  /* 0x0000000807077810 */ /* 0x000fe20007ffe0ff */
[----:B----4-:R-:W-:-:S03]  /*0540*/  @!P0 IMAD R0, R23, R24, R0 ;  /* 0x0000001817008224 */ /* 0x010fc600078e0200 */
[----:B------:R-:W-:Y:S01]  /*0550*/  ISETP.NE.AND P0, PT, R7, R3, PT ;  /* 0x000000030700720c */ /* 0x000fe20003f05270 */
[----:B-----5:R-:W-:-:S04]  /*0560*/  @!P3 IMAD R0, R13, R25, R0 ;  /* 0x000000190d00b224 */ /* 0x020fc800078e0200 */
[----:B---3--:R-:W-:-:S04]  /*0570*/  @!P2 IMAD R0, R11, R5, R0 ;  /* 0x000000050b00a224 */ /* 0x008fc800078e0200 */
[----:B------:R-:W-:-:S04]  /*0580*/  @!P1 IMAD R0, R9, R6, R0 ;  /* 0x0000000609009224 */ /* 0x000fc800078e0200 */
[----:B------:R-:W-:-:S04]  /*0590*/  @!P5 IMAD R0, R17, R22, R0 ;  /* 0x000000161100d224 */ /* 0x000fc800078e0200 */
[----:B--2---:R-:W-:-:S04]  /*05a0*/  @!P4 IMAD R0, R19, R12, R0 ;  /* 0x0000000c1300c224 */ /* 0x004fc800078e0200 */
[----:B------:R-:W-:Y:S01]  /*05b0*/  @!P6 IMAD R0, R21, R10, R0 ;  /* 0x0000000a1500e224 */ /* 0x000fe200078e0200 */
[----:B------:R-:W-:Y:S06]  /*05c0*/  @P0 BRA `(.L_x_2) ;  /* 0xfffffff800ec0947 */ /* 0x000fec000383ffff */
.L_x_1:
[----:B------:R-:W-:Y:S05]  /*05d0*/  BRA.U !UP1, `(.L_x_0) ;  /* 0x0000000509447547 */ /* 0x000fea000b800000 */
[----:B------:R-:W0:Y:S01]  /*05e0*/  LDCU UR4, c[0x0][0x39c] ;  /* 0x00007380ff0477ac */ /* 0x000e220008000800 */
[----:B------:R-:W-:Y:S02]  /*05f0*/  UISETP.GE.U32.AND UP0, UPT, UR6, 0x4, UPT ;  /* 0x000000040600788c */ /* 0x000fe4000bf06070 */
[----:B0-----:R-:W-:-:S04]  /*0600*/  ULOP3.LUT UR5, UR4, 0x3, URZ, 0xc0, !UPT ;  /* 0x0000000304057892 */ /* 0x001fc8000f8ec0ff */
[----:B------:R-:W-:-:S03]  /*0610*/  UISETP.NE.AND UP1, UPT, UR5, URZ, UPT ;  /* 0x000000ff0500728c */ /* 0x000fc6000bf25270 */
[----:B------:R-:W-:Y:S08]  /*0620*/  BRA.U !UP0, `(.L_x_3) ;  /* 0x0000000108907547 */ /* 0x000ff0000b800000 */
[----:B------:R-:W0:Y:S01]  /*0630*/  LDCU UR6, c[0x0][0x398] ;  /* 0x00007300ff0677ac */ /* 0x000e220008000800 */
[----:B------:R-:W-:Y:S01]  /*0640*/  IMAD.IADD R17, R4, 0x1, R3 ;  /* 0x0000000104117824 */ /* 0x000fe200078e0203 */
[----:B------:R-:W1:Y:S03]  /*0650*/  LDC.64 R8, c[0x0][0x388] ;  /* 0x0000e200ff087b82 */ /* 0x000e660000000a00 */
[C---:B------:R-:W-:Y:S01]  /*0660*/  VIADD R5, R17.reuse, 0x3 ;  /* 0x0000000311057836 */ /* 0x040fe20000000000 */
[C---:B------:R-:W-:Y:S02]  /*0670*/  IADD3 R19, PT, PT, R17.reuse, 0x1, RZ ;  /* 0x0000000111137810 */ /* 0x040fe40007ffe0ff */
[C---:B------:R-:W-:Y:S02]  /*0680*/  IADD3 R21, PT, PT, R17.reuse, 0x2, RZ ;  /* 0x0000000211157810 */ /* 0x040fe40007ffe0ff */
[----:B0-----:R-:W-:-:S02]  /*0690*/  ISETP.GE.AND P0, PT, R17, UR6, PT ;  /* 0x0000000611007c0c */ /* 0x001fc4000bf06270 */
[----:B------:R-:W-:Y:S02]  /*06a0*/  ISETP.GE.AND P1, PT, R19, UR6, PT ;  /* 0x0000000613007c0c */ /* 0x000fe4000bf26270 */
[----:B------:R-:W-:Y:S02]  /*06b0*/  ISETP.LT.OR P0, PT, R17, RZ, P0 ;  /* 0x000000ff1100720c */ /* 0x000fe40000701670 */
[----:B------:R-:W-:Y:S02]  /*06c0*/  ISETP.GE.AND P2, PT, R21, UR6, PT ;  /* 0x0000000615007c0c */ /* 0x000fe4000bf46270 */
[----:B------:R-:W-:Y:S01]  /*06d0*/  ISETP.LT.OR P1, PT, R19, RZ, P1 ;  /* 0x000000ff1300720c */ /* 0x000fe20000f21670 */
[----:B-1----:R-:W-:Y:S01]  /*06e0*/  IMAD.WIDE.U32 R8, R3, 0x4, R8 ;  /* 0x0000000403087825 */ /* 0x002fe200078e0008 */
[----:B------:R-:W-:Y:S02]  /*06f0*/  ISETP.LT.OR P2, PT, R21, RZ, P2 ;  /* 0x000000ff1500720c */ /* 0x000fe40001741670 */
[----:B------:R-:W-:-:S04]  /*0700*/  ISETP.GE.AND P3, PT, R5, UR6, PT ;  /* 0x0000000605007c0c */ /* 0x000fc8000bf66270 */
[----:B------:R-:W-:Y:S01]  /*0710*/  ISETP.LT.OR P3, PT, R5, RZ, P3 ;  /* 0x000000ff0500720c */ /* 0x000fe20001f61670 */
[----:B------:R-:W0:Y:S01]  /*0720*/  @!P0 LDC.64 R14, c[0x0][0x380] ;  /* 0x0000e000ff0e8b82 */ /* 0x000e220000000a00 */
[----:B------:R-:W2:Y:S07]  /*0730*/  @!P0 LDG.E R16, desc[UR8][R8.64] ;  /* 0x0000000808108981 */ /* 0x000eae000c1e1900 */
[----:B------:R-:W1:Y:S04]  /*0740*/  @!P1 LDC.64 R12, c[0x0][0x380] ;  /* 0x0000e000ff0c9b82 */ /* 0x000e680000000a00 */
[----:B------:R-:W3:Y:S04]  /*0750*/  @!P3 LDG.E R18, desc[UR8][R8.64+0xc] ;  /* 0x00000c080812b981 */ /* 0x000ee8000c1e1900 */
[----:B------:R-:W4:Y:S08]  /*0760*/  @!P2 LDC.64 R10, c[0x0][0x380] ;  /* 0x0000e000ff0aab82 */ /* 0x000f300000000a00 */
[----:B------:R-:W5:Y:S01]  /*0770*/  @!P3 LDC.64 R6, c[0x0][0x380] ;  /* 0x0000e000ff06bb82 */ /* 0x000f620000000a00 */
[----:B0-----:R-:W-:-:S02]  /*0780*/  @!P0 IMAD.WIDE.U32 R14, R17, 0x4, R14 ;  /* 0x00000004110e8825 */ /* 0x001fc400078e000e */
[----:B------:R-:W3:Y:S04]  /*0790*/  @!P1 LDG.E R17, desc[UR8][R8.64+0x4] ;  /* 0x0000040808119981 */ /* 0x000ee8000c1e1900 */
[----:B------:R-:W2:Y:S01]  /*07a0*/  @!P0 LDG.E R15, desc[UR8][R14.64] ;  /* 0x000000080e0f8981 */ /* 0x000ea2000c1e1900 */
[----:B-1----:R-:W-:-:S06]  /*07b0*/  @!P1 IMAD.WIDE.U32 R12, R19, 0x4, R12 ;  /* 0x00000004130c9825 */ /* 0x002fcc00078e000c */
[----:B------:R-:W3:Y:S01]  /*07c0*/  @!P1 LDG.E R13, desc[UR8][R12.64] ;  /* 0x000000080c0d9981 */ /* 0x000ee2000c1e1900 */
[----:B----4-:R-:W-:-:S06]  /*07d0*/  @!P2 IMAD.WIDE.U32 R10, R21, 0x4, R10 ;  /* 0x00000004150aa825 */ /* 0x010fcc00078e000a */
[----:B------:R-:W4:Y:S01]  /*07e0*/  @!P2 LDG.E R11, desc[UR8][R10.64] ;  /* 0x000000080a0ba981 */ /* 0x000f22000c1e1900 */
[----:B-----5:R-:W-:-:S03]  /*07f0*/  @!P3 IMAD.WIDE.U32 R6, R5, 0x4, R6 ;  /* 0x000000040506b825 */ /* 0x020fc600078e0006 */
[----:B------:R-:W4:Y:S04]  /*0800*/  @!P2 LDG.E R5, desc[UR8][R8.64+0x8] ;  /* 0x000008080805a981 */ /* 0x000f28000c1e1900 */
[----:B------:R-:W5:Y:S01]  /*0810*/  @!P3 LDG.E R7, desc[UR8][R6.64] ;  /* 0x000000080607b981 */ /* 0x000f62000c1e1900 */
[----:B------:R-:W-:Y:S01]  /*0820*/  IADD3 R3, PT, PT, R3, 0x4, RZ ;  /* 0x0000000403037810 */ /* 0x000fe20007ffe0ff */
[----:B--2---:R-:W-:-:S04]  /*0830*/  @!P0 IMAD R0, R15, R16, R0 ;  /* 0x000000100f008224 */ /* 0x004fc800078e0200 */
[----:B---3--:R-:W-:-:S04]  /*0840*/  @!P1 IMAD R0, R13, R17, R0 ;  /* 0x000000110d009224 */ /* 0x008fc800078e0200 */
[----:B----4-:R-:W-:-:S04]  /*0850*/  @!P2 IMAD R0, R11, R5, R0 ;  /* 0x000000050b00a224 */ /* 0x010fc800078e0200 */
[----:B-----5:R-:W-:-:S07]  /*0860*/  @!P3 IMAD R0, R7, R18, R0 ;  /* 0x000000120700b224 */ /* 0x020fce00078e0200 */
.L_x_3:
[----:B------:R-:W-:Y:S05]  /*0870*/  BRA.U !UP1, `(.L_x_0) ;  /* 0x00000001099c7547 */ /* 0x000fea000b800000 */
[----:B------:R-:W-:Y:S02]  /*0880*/  UISETP.NE.AND UP0, UPT, UR5, 0x1, UPT ;  /* 0x000000010500788c */ /* 0x000fe4000bf05270 */
[----:B------:R-:W-:-:S04]  /*0890*/  ULOP3.LUT UR4, UR4, 0x1, URZ, 0xc0, !UPT ;  /* 0x0000000104047892 */ /* 0x000fc8000f8ec0ff */
[----:B------:R-:W-:-:S03]  /*08a0*/  UISETP.NE.U32.AND UP1, UPT, UR4, 0x1, UPT ;  /* 0x000000010400788c */ /* 0x000fc6000bf25070 */
[----:B------:R-:W-:Y:S08]  /*08b0*/  BRA.U !UP0, `(.L_x_4) ;  /* 0x0000000108507547 */ /* 0x000ff0000b800000 */
[----:B------:R-:W0:Y:S01]  /*08c0*/  LDCU UR4, c[0x0][0x398] ;  /* 0x00007300ff0477ac */ /* 0x000e220008000800 */
[----:B------:R-:W-:Y:S01]  /*08d0*/  IADD3 R5, PT, PT, R4, R3, RZ ;  /* 0x0000000304057210 */ /* 0x000fe20007ffe0ff */
[----:B------:R-:W1:Y:S04]  /*08e0*/  LDC.64 R6, c[0x0][0x388] ;  /* 0x0000e200ff067b82 */ /* 0x000e680000000a00 */
[C---:B------:R-:W-:Y:S01]  /*08f0*/  VIADD R15, R5.reuse, 0x1 ;  /* 0x00000001050f7836 */ /* 0x040fe20000000000 */
[----:B0-----:R-:W-:-:S04]  /*0900*/  ISETP.GE.AND P0, PT, R5, UR4, PT ;  /* 0x0000000405007c0c */ /* 0x001fc8000bf06270 */
[----:B------:R-:W-:Y:S02]  /*0910*/  ISETP.GE.AND P1, PT, R15, UR4, PT ;  /* 0x000000040f007c0c */ /* 0x000fe4000bf26270 */
[----:B------:R-:W-:Y:S02]  /*0920*/  ISETP.LT.OR P0, PT, R5, RZ, P0 ;  /* 0x000000ff0500720c */ /* 0x000fe40000701670 */
[----:B------:R-:W-:Y:S01]  /*0930*/  ISETP.LT.OR P1, PT, R15, RZ, P1 ;  /* 0x000000ff0f00720c */ /* 0x000fe20000f21670 */
[----:B-1----:R-:W-:-:S10]  /*0940*/  IMAD.WIDE.U32 R10, R3, 0x4, R6 ;  /* 0x00000004030a7825 */ /* 0x002fd400078e0006 */
[----:B------:R-:W0:Y:S08]  /*0950*/  @!P0 LDC.64 R8, c[0x0][0x380] ;  /* 0x0000e000ff088b82 */ /* 0x000e300000000a00 */
[----:B------:R-:W1:Y:S01]  /*0960*/  @!P1 LDC.64 R12, c[0x0][0x380] ;  /* 0x0000e000ff0c9b82 */ /* 0x000e620000000a00 */
[----:B0-----:R-:W-:Y:S02]  /*0970*/  @!P0 IMAD.WIDE.U32 R6, R5, 0x4, R8 ;  /* 0x0000000405068825 */ /* 0x001fe400078e0008 */
[----:B------:R-:W2:Y:S04]  /*0980*/  @!P0 LDG.E R5, desc[UR8][R10.64] ;  /* 0x000000080a058981 */ /* 0x000ea8000c1e1900 */
[----:B------:R-:W2:Y:S01]  /*0990*/  @!P0 LDG.E R7, desc[UR8][R6.64] ;  /* 0x0000000806078981 */ /* 0x000ea2000c1e1900 */
[----:B-1----:R-:W-:-:S03]  /*09a0*/  @!P1 IMAD.WIDE.U32 R8, R15, 0x4, R12 ;  /* 0x000000040f089825 */ /* 0x002fc600078e000c */
[----:B------:R-:W3:Y:S04]  /*09b0*/  @!P1 LDG.E R12, desc[UR8][R10.64+0x4] ;  /* 0x000004080a0c9981 */ /* 0x000ee8000c1e1900 */
[----:B------:R-:W3:Y:S01]  /*09c0*/  @!P1 LDG.E R9, desc[UR8][R8.64] ;  /* 0x0000000808099981 */ /* 0x000ee2000c1e1900 */
[----:B------:R-:W-:Y:S01]  /*09d0*/  IADD3 R3, PT, PT, R3, 0x2, RZ ;  /* 0x0000000203037810 */ /* 0x000fe20007ffe0ff */
[----:B--2---:R-:W-:-:S04]  /*09e0*/  @!P0 IMAD R0, R7, R5, R0 ;  /* 0x0000000507008224 */ /* 0x004fc800078e0200 */
[----:B---3--:R-:W-:-:S07]  /*09f0*/  @!P1 IMAD R0, R9, R12, R0 ;  /* 0x0000000c09009224 */ /* 0x008fce00078e0200 */
.L_x_4:
[----:B------:R-:W-:Y:S05]  /*0a00*/  BRA.U UP1, `(.L_x_0) ;  /* 0x0000000101387547 */ /* 0x000fea000b800000 */
[----:B------:R-:W0:Y:S01]  /*0a10*/  LDCU UR4, c[0x0][0x398] ;  /* 0x00007300ff0477ac */ /* 0x000e220008000800 */
[----:B------:R-:W-:Y:S01]  /*0a20*/  IADD3 R9, PT, PT, R4, R3, RZ ;  /* 0x0000000304097210 */ /* 0x000fe20007ffe0ff */
[----:B------:R-:W-:Y:S03]  /*0a30*/  BSSY.RECONVERGENT B0, `(.L_x_0) ;  /* 0x000000b000007945 */ /* 0x000fe60003800200 */
[----:B0-----:R-:W-:-:S04]  /*0a40*/  ISETP.GE.AND P0, PT, R9, UR4, PT ;  /* 0x0000000409007c0c */ /* 0x001fc8000bf06270 */
[----:B------:R-:W-:-:S13]  /*0a50*/  ISETP.LT.OR P0, PT, R9, RZ, P0 ;  /* 0x000000ff0900720c */ /* 0x000fda0000701670 */
[----:B------:R-:W-:Y:S05]  /*0a60*/  @P0 BRA `(.L_x_5) ;  /* 0x00000000001c0947 */ /* 0x000fea0003800000 */
[----:B------:R-:W0:Y:S08]  /*0a70*/  LDC.64 R4, c[0x0][0x380] ;  /* 0x0000e000ff047b82 */ /* 0x000e300000000a00 */
[----:B------:R-:W1:Y:S01]  /*0a80*/  LDC.64 R6, c[0x0][0x388] ;  /* 0x0000e200ff067b82 */ /* 0x000e620000000a00 */
[----:B0-----:R-:W-:-:S06]  /*0a90*/  IMAD.WIDE.U32 R4, R9, 0x4, R4 ;  /* 0x0000000409047825 */ /* 0x001fcc00078e0004 */
[----:B------:R-:W2:Y:S01]  /*0aa0*/  LDG.E R5, desc[UR8][R4.64] ;  /* 0x0000000804057981 */ /* 0x000ea2000c1e1900 */
[----:B-1----:R-:W-:-:S06]  /*0ab0*/  IMAD.WIDE.U32 R6, R3, 0x4, R6 ;  /* 0x0000000403067825 */ /* 0x002fcc00078e0006 */
[----:B------:R-:W2:Y:S02]  /*0ac0*/  LDG.E R6, desc[UR8][R6.64] ;  /* 0x0000000806067981 */ /* 0x000ea4000c1e1900 */
[----:B--2---:R-:W-:-:S07]  /*0ad0*/  IMAD R0, R5, R6, R0 ;  /* 0x0000000605007224 */ /* 0x004fce00078e0200 */
.L_x_5:
[----:B------:R-:W-:Y:S05]  /*0ae0*/  BSYNC.RECONVERGENT B0 ;  /* 0x0000000000007941 */ /* 0x000fea0003800200 */
.L_x_0:
[----:B------:R-:W0:Y:S02]  /*0af0*/  LDC.64 R4, c[0x0][0x390] ;  /* 0x0000e400ff047b82 */ /* 0x000e240000000a00 */
[----:B0-----:R-:W-:-:S05]  /*0b00*/  IMAD.WIDE R2, R2, 0x4, R4 ;  /* 0x0000000402027825 */ /* 0x001fca00078e0204 */
[----:B------:R-:W-:Y:S01]  /*0b10*/  STG.E desc[UR8][R2.64], R0 ;  /* 0x0000000002007986 */ /* 0x000fe2000c101908 */
[----:B------:R-:W-:Y:S05]  /*0b20*/  EXIT ;  /* 0x000000000000794d */ /* 0x000fea0003800000 */
.L_x_6:
[----:B------:R-:W-:-:S00]  /*0b30*/  BRA `(.L_x_6) ;  /* 0xfffffffc00fc7947 */ /* 0x000fc0000383ffff */
[----:B------:R-:W-:-:S00]  /*0b40*/  NOP ;  /* 0x0000000000007918 */ /* 0x000fc00000000000 */
        /* <DEDUP_REMOVED lines=11> */
.L_x_7:


//--------------------- .nv.shared.reserved.0     --------------------------
	.section	.nv.shared.reserved.0,"aw",@nobits
	.weak		__nv_reservedSMEM_offset_0_alias
	.size		__nv_reservedSMEM_offset_0_alias, 0, 64
	.other		__nv_reservedSMEM_offset_0_alias,@"STO_CUDA_RESERVED_SHARED STV_DEFAULT"
__nv_reservedSMEM_offset_0_alias:
	.zero		0
	.zero		64


//--------------------- .nv.constant0._Z11convolutionPiS_S_ii --------------------------
	.section	.nv.constant0._Z11convolutionPiS_S_ii,"a",@progbits
	.sectionflags	@""
	.align	4
.nv.constant0._Z11convolutionPiS_S_ii:
	.zero		928


//--------------------- SYMBOLS --------------------------

	.type		.nv.reservedSmem.offset0,@object
	.size		.nv.reservedSmem.offset0,0x4
